//
// Generated by NVIDIA NVVM Compiler
//
// Compiler Build ID: CL-36424714
// Cuda compilation tools, release 13.0, V13.0.88
// Based on NVVM 20.0.0
//

.version 9.0
.target sm_100
.address_size 64

	// .globl	_Z5VflipPhS_jj

.visible .entry _Z5VflipPhS_jj(
	.param .u64 .ptr .align 1 _Z5VflipPhS_jj_param_0,
	.param .u64 .ptr .align 1 _Z5VflipPhS_jj_param_1,
	.param .u32 _Z5VflipPhS_jj_param_2,
	.param .u32 _Z5VflipPhS_jj_param_3
)
{
	.reg .pred 	%p<2>;
	.reg .b16 	%rs<4>;
	.reg .b32 	%r<24>;
	.reg .b64 	%rd<17>;

	ld.param.u64 	%rd1, [_Z5VflipPhS_jj_param_0];
	ld.param.u64 	%rd2, [_Z5VflipPhS_jj_param_1];
	ld.param.u32 	%r3, [_Z5VflipPhS_jj_param_2];
	ld.param.u32 	%r4, [_Z5VflipPhS_jj_param_3];
	mov.u32 	%r5, %ntid.x;
	mov.u32 	%r6, %ctaid.x;
	mov.u32 	%r7, %tid.x;
	add.s32 	%r8, %r5, %r3;
	add.s32 	%r9, %r8, -1;
	div.u32 	%r10, %r9, %r5;
	div.u32 	%r1, %r6, %r10;
	mul.lo.s32 	%r11, %r1, %r10;
	sub.s32 	%r12, %r6, %r11;
	mad.lo.s32 	%r2, %r12, %r5, %r7;
	setp.ge.u32 	%p1, %r2, %r3;
	@%p1 bra 	$L__BB0_2;
	cvta.to.global.u64 	%rd3, %rd2;
	cvta.to.global.u64 	%rd4, %rd1;
	mad.lo.s32 	%r13, %r3, 3, 3;
	and.b32  	%r14, %r13, -4;
	not.b32 	%r15, %r1;
	add.s32 	%r16, %r4, %r15;
	mul.lo.s32 	%r17, %r2, 3;
	mad.lo.s32 	%r18, %r1, %r14, %r17;
	mad.lo.s32 	%r19, %r16, %r14, %r17;
	cvt.u64.u32 	%rd5, %r18;
	add.s64 	%rd6, %rd3, %rd5;
	ld.global.u8 	%rs1, [%rd6];
	cvt.u64.u32 	%rd7, %r19;
	add.s64 	%rd8, %rd4, %rd7;
	st.global.u8 	[%rd8], %rs1;
	add.s32 	%r20, %r18, 1;
	cvt.u64.u32 	%rd9, %r20;
	add.s64 	%rd10, %rd3, %rd9;
	ld.global.u8 	%rs2, [%rd10];
	add.s32 	%r21, %r19, 1;
	cvt.u64.u32 	%rd11, %r21;
	add.s64 	%rd12, %rd4, %rd11;
	st.global.u8 	[%rd12], %rs2;
	add.s32 	%r22, %r18, 2;
	cvt.u64.u32 	%rd13, %r22;
	add.s64 	%rd14, %rd3, %rd13;
	ld.global.u8 	%rs3, [%rd14];
	add.s32 	%r23, %r19, 2;
	cvt.u64.u32 	%rd15, %r23;
	add.s64 	%rd16, %rd4, %rd15;
	st.global.u8 	[%rd16], %rs3;
$L__BB0_2:
	ret;

}
	// .globl	_Z5HflipPhS_j
.visible .entry _Z5HflipPhS_j(
	.param .u64 .ptr .align 1 _Z5HflipPhS_j_param_0,
	.param .u64 .ptr .align 1 _Z5HflipPhS_j_param_1,
	.param .u32 _Z5HflipPhS_j_param_2
)
{
	.reg .pred 	%p<2>;
	.reg .b16 	%rs<4>;
	.reg .b32 	%r<23>;
	.reg .b64 	%rd<17>;

	ld.param.u64 	%rd1, [_Z5HflipPhS_j_param_0];
	ld.param.u64 	%rd2, [_Z5HflipPhS_j_param_1];
	ld.param.u32 	%r3, [_Z5HflipPhS_j_param_2];
	mov.u32 	%r4, %ntid.x;
	mov.u32 	%r5, %ctaid.x;
	mov.u32 	%r6, %tid.x;
	add.s32 	%r7, %r4, %r3;
	add.s32 	%r8, %r7, -1;
	div.u32 	%r9, %r8, %r4;
	div.u32 	%r1, %r5, %r9;
	mul.lo.s32 	%r10, %r1, %r9;
	sub.s32 	%r11, %r5, %r10;
	mad.lo.s32 	%r2, %r11, %r4, %r6;
	setp.ge.u32 	%p1, %r2, %r3;
	@%p1 bra 	$L__BB1_2;
	cvta.to.global.u64 	%rd3, %rd2;
	cvta.to.global.u64 	%rd4, %rd1;
	mad.lo.s32 	%r12, %r3, 3, 3;
	and.b32  	%r13, %r12, -4;
	not.b32 	%r14, %r2;
	add.s32 	%r15, %r3, %r14;
	mul.lo.s32 	%r16, %r1, %r13;
	mad.lo.s32 	%r17, %r2, 3, %r16;
	mad.lo.s32 	%r18, %r15, 3, %r16;
	cvt.u64.u32 	%rd5, %r17;
	add.s64 	%rd6, %rd3, %rd5;
	ld.global.u8 	%rs1, [%rd6];
	cvt.u64.u32 	%rd7, %r18;
	add.s64 	%rd8, %rd4, %rd7;
	st.global.u8 	[%rd8], %rs1;
	add.s32 	%r19, %r17, 1;
	cvt.u64.u32 	%rd9, %r19;
	add.s64 	%rd10, %rd3, %rd9;
	ld.global.u8 	%rs2, [%rd10];
	add.s32 	%r20, %r18, 1;
	cvt.u64.u32 	%rd11, %r20;
	add.s64 	%rd12, %rd4, %rd11;
	st.global.u8 	[%rd12], %rs2;
	add.s32 	%r21, %r17, 2;
	cvt.u64.u32 	%rd13, %r21;
	add.s64 	%rd14, %rd3, %rd13;
	ld.global.u8 	%rs3, [%rd14];
	add.s32 	%r22, %r18, 2;
	cvt.u64.u32 	%rd15, %r22;
	add.s64 	%rd16, %rd4, %rd15;
	st.global.u8 	[%rd16], %rs3;
$L__BB1_2:
	ret;

}
	// .globl	_Z7PixCopyPhS_j
.visible .entry _Z7PixCopyPhS_j(
	.param .u64 .ptr .align 1 _Z7PixCopyPhS_j_param_0,
	.param .u64 .ptr .align 1 _Z7PixCopyPhS_j_param_1,
	.param .u32 _Z7PixCopyPhS_j_param_2
)
{
	.reg .pred 	%p<2>;
	.reg .b16 	%rs<2>;
	.reg .b32 	%r<6>;
	.reg .b64 	%rd<8>;

	ld.param.u64 	%rd1, [_Z7PixCopyPhS_j_param_0];
	ld.param.u64 	%rd2, [_Z7PixCopyPhS_j_param_1];
	ld.param.u32 	%r2, [_Z7PixCopyPhS_j_param_2];
	mov.u32 	%r3, %ntid.x;
	mov.u32 	%r4, %ctaid.x;
	mov.u32 	%r5, %tid.x;
	mad.lo.s32 	%r1, %r3, %r4, %r5;
	setp.gt.u32 	%p1, %r1, %r2;
	@%p1 bra 	$L__BB2_2;
	cvta.to.global.u64 	%rd3, %rd2;
	cvta.to.global.u64 	%rd4, %rd1;
	cvt.u64.u32 	%rd5, %r1;
	add.s64 	%rd6, %rd3, %rd5;
	ld.global.u8 	%rs1, [%rd6];
	add.s64 	%rd7, %rd4, %rd5;
	st.global.u8 	[%rd7], %rs1;
$L__BB2_2:
	ret;

}


// ===== COMPILED SASS (sm_100) =====

	.target	sm_100

	.elftype	@"ET_EXEC"


//--------------------- .note.nv.tkinfo           --------------------------
	.section	.note.nv.tkinfo,"",@"SHT_NOTE"
	.sectionflags	@"SHF_NOTE_NV_TKINFO"
	.tkinfo
        /*0018*/ 	.word	0x00000002
        /*0030*/ 	.string	""
        /*0030*/ 	.string	"ptxas"
        /*0030*/ 	.string	"Cuda compilation tools, release 13.0, V13.0.88"
        /*0030*/ 	.string	"Build cuda_13.0.r13.0/compiler.36424714_0"
        /*0030*/ 	.string	"-arch sm_100 -m 64 "



//--------------------- .note.nv.cuinfo           --------------------------
	.section	.note.nv.cuinfo,"",@"SHT_NOTE"
	.sectionflags	@"SHF_NOTE_NV_CUINFO"
        /*0018*/ 	.short	0x0002
        /*001a*/ 	.short	0x0064
        /*001c*/ 	.short	0x0082
	.zero		2


//--------------------- .nv.info                  --------------------------
	.section	.nv.info,"",@"SHT_CUDA_INFO"
	.align	4


	//----- nvinfo : EIATTR_REGCOUNT
	.align		4
        /*0000*/ 	.byte	0x04, 0x2f
        /*0002*/ 	.short	(.L_1 - .L_0)
	.align		4
.L_0:
        /*0004*/ 	.word	index@(_Z5VflipPhS_jj)
        /*0008*/ 	.word	0x0000000e


	//----- nvinfo : EIATTR_FRAME_SIZE
	.align		4
.L_1:
        /*000c*/ 	.byte	0x04, 0x11
        /*000e*/ 	.short	(.L_3 - .L_2)
	.align		4
.L_2:
        /*0010*/ 	.word	index@(_Z5VflipPhS_jj)
        /*0014*/ 	.word	0x00000000


	//----- nvinfo : EIATTR_REGCOUNT
	.align		4
.L_3:
        /*0018*/ 	.byte	0x04, 0x2f
        /*001a*/ 	.short	(.L_5 - .L_4)
	.align		4
.L_4:
        /*001c*/ 	.word	index@(_Z5HflipPhS_j)
        /*0020*/ 	.word	0x0000000e


	//----- nvinfo : EIATTR_FRAME_SIZE
	.align		4
.L_5:
        /*0024*/ 	.byte	0x04, 0x11
        /*0026*/ 	.short	(.L_7 - .L_6)
	.align		4
.L_6:
        /*0028*/ 	.word	index@(_Z5HflipPhS_j)
        /*002c*/ 	.word	0x00000000


	//----- nvinfo : EIATTR_REGCOUNT
	.align		4
.L_7:
        /*0030*/ 	.byte	0x04, 0x2f
        /*0032*/ 	.short	(.L_9 - .L_8)
	.align		4
.L_8:
        /*0034*/ 	.word	index@(_Z7PixCopyPhS_j)
        /*0038*/ 	.word	0x00000008


	//----- nvinfo : EIATTR_FRAME_SIZE
	.align		4
.L_9:
        /*003c*/ 	.byte	0x04, 0x11
        /*003e*/ 	.short	(.L_11 - .L_10)
	.align		4
.L_10:
        /*0040*/ 	.word	index@(_Z7PixCopyPhS_j)
        /*0044*/ 	.word	0x00000000


	//----- nvinfo : EIATTR_MIN_STACK_SIZE
	.align		4
.L_11:
        /*0048*/ 	.byte	0x04, 0x12
        /*004a*/ 	.short	(.L_13 - .L_12)
	.align		4
.L_12:
        /*004c*/ 	.word	index@(_Z7PixCopyPhS_j)
        /*0050*/ 	.word	0x00000000


	//----- nvinfo : EIATTR_MIN_STACK_SIZE
	.align		4
.L_13:
        /*0054*/ 	.byte	0x04, 0x12
        /*0056*/ 	.short	(.L_15 - .L_14)
	.align		4
.L_14:
        /*0058*/ 	.word	index@(_Z5HflipPhS_j)
        /*005c*/ 	.word	0x00000000


	//----- nvinfo : EIATTR_MIN_STACK_SIZE
	.align		4
.L_15:
        /*0060*/ 	.byte	0x04, 0x12
        /*0062*/ 	.short	(.L_17 - .L_16)
	.align		4
.L_16:
        /*0064*/ 	.word	index@(_Z5VflipPhS_jj)
        /*0068*/ 	.word	0x00000000
.L_17:


//--------------------- .nv.compat                --------------------------
	.section	.nv.compat,"",@"SHT_CUDA_COMPAT_INFO"
	.align	4
        /*0000*/ 	.byte	0x02, 0x09, 0x00, 0x00, 0x02, 0x02, 0x01, 0x00, 0x02, 0x05, 0x05, 0x00, 0x03, 0x07, 0x01, 0x01
        /*0010*/ 	.byte	0x02, 0x03, 0x00, 0x00, 0x02, 0x06, 0x01, 0x00, 0x04, 0x0b, 0x08, 0x00, 0x09, 0x00, 0x00, 0x00
        /*0020*/ 	.byte	0x00, 0x00, 0x00, 0x00


//--------------------- .nv.info._Z7PixCopyPhS_j  --------------------------
	.section	.nv.info._Z7PixCopyPhS_j,"",@"SHT_CUDA_INFO"
	.sectionflags	@""
	.align	4


	//----- nvinfo : EIATTR_CUDA_API_VERSION
	.align		4
        /*0000*/ 	.byte	0x04, 0x37
        /*0002*/ 	.short	(.L_19 - .L_18)
.L_18:
        /*0004*/ 	.word	0x00000082


	//----- nvinfo : EIATTR_KPARAM_INFO
	.align		4
.L_19:
        /*0008*/ 	.byte	0x04, 0x17
        /*000a*/ 	.short	(.L_21 - .L_20)
.L_20:
        /*000c*/ 	.word	0x00000000
        /*0010*/ 	.short	0x0002
        /*0012*/ 	.short	0x0010
        /*0014*/ 	.byte	0x00, 0xf0, 0x11, 0x00


	//----- nvinfo : EIATTR_KPARAM_INFO
	.align		4
.L_21:
        /*0018*/ 	.byte	0x04, 0x17
        /*001a*/ 	.short	(.L_23 - .L_22)
.L_22:
        /*001c*/ 	.word	0x00000000
        /*0020*/ 	.short	0x0001
        /*0022*/ 	.short	0x0008
        /*0024*/ 	.byte	0x00, 0xf5, 0x21, 0x00


	//----- nvinfo : EIATTR_KPARAM_INFO
	.align		4
.L_23:
        /*0028*/ 	.byte	0x04, 0x17
        /*002a*/ 	.short	(.L_25 - .L_24)
.L_24:
        /*002c*/ 	.word	0x00000000
        /*0030*/ 	.short	0x0000
        /*0032*/ 	.short	0x0000
        /*0034*/ 	.byte	0x00, 0xf5, 0x21, 0x00


	//----- nvinfo : EIATTR_SPARSE_MMA_MASK
	.align		4
.L_25:
        /*0038*/ 	.byte	0x03, 0x50
        /*003a*/ 	.short	0x0000


	//----- nvinfo : EIATTR_MAXREG_COUNT
	.align		4
        /*003c*/ 	.byte	0x03, 0x1b
        /*003e*/ 	.short	0x00ff


	//----- nvinfo : EIATTR_MERCURY_ISA_VERSION
	.align		4
        /*0040*/ 	.byte	0x03, 0x5f
        /*0042*/ 	.short	0x0101


	//----- nvinfo : EIATTR_VRC_CTA_INIT_COUNT
	.align		4
        /*0044*/ 	.byte	0x02, 0x4a
	.zero		1
	.zero		1


	//----- nvinfo : EIATTR_EXIT_INSTR_OFFSETS
	.align		4
        /*0048*/ 	.byte	0x04, 0x1c
        /*004a*/ 	.short	(.L_27 - .L_26)


	//   ....[0]....
.L_26:
        /*004c*/ 	.word	0x00000070


	//   ....[1]....
        /*0050*/ 	.word	0x00000100


	//----- nvinfo : EIATTR_CBANK_PARAM_SIZE
	.align		4
.L_27:
        /*0054*/ 	.byte	0x03, 0x19
        /*0056*/ 	.short	0x0014


	//----- nvinfo : EIATTR_PARAM_CBANK
	.align		4
        /*0058*/ 	.byte	0x04, 0x0a
        /*005a*/ 	.short	(.L_29 - .L_28)
	.align		4
.L_28:
        /*005c*/ 	.word	index@(.nv.constant0._Z7PixCopyPhS_j)
        /*0060*/ 	.short	0x0380
        /*0062*/ 	.short	0x0014


	//----- nvinfo : EIATTR_SW_WAR
	.align		4
.L_29:
        /*0064*/ 	.byte	0x04, 0x36
        /*0066*/ 	.short	(.L_31 - .L_30)
.L_30:
        /*0068*/ 	.word	0x00000008
.L_31:


//--------------------- .nv.info._Z5HflipPhS_j    --------------------------
	.section	.nv.info._Z5HflipPhS_j,"",@"SHT_CUDA_INFO"
	.sectionflags	@""
	.align	4


	//----- nvinfo : EIATTR_CUDA_API_VERSION
	.align		4
        /*0000*/ 	.byte	0x04, 0x37
        /*0002*/ 	.short	(.L_33 - .L_32)
.L_32:
        /*0004*/ 	.word	0x00000082


	//----- nvinfo : EIATTR_KPARAM_INFO
	.align		4
.L_33:
        /*0008*/ 	.byte	0x04, 0x17
        /*000a*/ 	.short	(.L_35 - .L_34)
.L_34:
        /*000c*/ 	.word	0x00000000
        /*0010*/ 	.short	0x0002
        /*0012*/ 	.short	0x0010
        /*0014*/ 	.byte	0x00, 0xf0, 0x11, 0x00


	//----- nvinfo : EIATTR_KPARAM_INFO
	.align		4
.L_35:
        /*0018*/ 	.byte	0x04, 0x17
        /*001a*/ 	.short	(.L_37 - .L_36)
.L_36:
        /*001c*/ 	.word	0x00000000
        /*0020*/ 	.short	0x0001
        /*0022*/ 	.short	0x0008
        /*0024*/ 	.byte	0x00, 0xf5, 0x21, 0x00


	//----- nvinfo : EIATTR_KPARAM_INFO
	.align		4
.L_37:
        /*0028*/ 	.byte	0x04, 0x17
        /*002a*/ 	.short	(.L_39 - .L_38)
.L_38:
        /*002c*/ 	.word	0x00000000
        /*0030*/ 	.short	0x0000
        /*0032*/ 	.short	0x0000
        /*0034*/ 	.byte	0x00, 0xf5, 0x21, 0x00


	//----- nvinfo : EIATTR_SPARSE_MMA_MASK
	.align		4
.L_39:
        /*0038*/ 	.byte	0x03, 0x50
        /*003a*/ 	.short	0x0000


	//----- nvinfo : EIATTR_MAXREG_COUNT
	.align		4
        /*003c*/ 	.byte	0x03, 0x1b
        /*003e*/ 	.short	0x00ff


	//----- nvinfo : EIATTR_MERCURY_ISA_VERSION
	.align		4
        /*0040*/ 	.byte	0x03, 0x5f
        /*0042*/ 	.short	0x0101


	//----- nvinfo : EIATTR_VRC_CTA_INIT_COUNT
	.align		4
        /*0044*/ 	.byte	0x02, 0x4a
	.zero		1
	.zero		1


	//----- nvinfo : EIATTR_EXIT_INSTR_OFFSETS
	.align		4
        /*0048*/ 	.byte	0x04, 0x1c
        /*004a*/ 	.short	(.L_41 - .L_40)


	//   ....[0]....
.L_40:
        /*004c*/ 	.word	0x000002e0


	//   ....[1]....
        /*0050*/ 	.word	0x000004f0


	//----- nvinfo : EIATTR_CBANK_PARAM_SIZE
	.align		4
.L_41:
        /*0054*/ 	.byte	0x03, 0x19
        /*0056*/ 	.short	0x0014


	//----- nvinfo : EIATTR_PARAM_CBANK
	.align		4
        /*0058*/ 	.byte	0x04, 0x0a
        /*005a*/ 	.short	(.L_43 - .L_42)
	.align		4
.L_42:
        /*005c*/ 	.word	index@(.nv.constant0._Z5HflipPhS_j)
        /*0060*/ 	.short	0x0380
        /*0062*/ 	.short	0x0014


	//----- nvinfo : EIATTR_SW_WAR
	.align		4
.L_43:
        /*0064*/ 	.byte	0x04, 0x36
        /*0066*/ 	.short	(.L_45 - .L_44)
.L_44:
        /*0068*/ 	.word	0x00000008
.L_45:


//--------------------- .nv.info._Z5VflipPhS_jj   --------------------------
	.section	.nv.info._Z5VflipPhS_jj,"",@"SHT_CUDA_INFO"
	.sectionflags	@""
	.align	4


	//----- nvinfo : EIATTR_CUDA_API_VERSION
	.align		4
        /*0000*/ 	.byte	0x04, 0x37
        /*0002*/ 	.short	(.L_47 - .L_46)
.L_46:
        /*0004*/ 	.word	0x00000082


	//----- nvinfo : EIATTR_KPARAM_INFO
	.align		4
.L_47:
        /*0008*/ 	.byte	0x04, 0x17
        /*000a*/ 	.short	(.L_49 - .L_48)
.L_48:
        /*000c*/ 	.word	0x00000000
        /*0010*/ 	.short	0x0003
        /*0012*/ 	.short	0x0014
        /*0014*/ 	.byte	0x00, 0xf0, 0x11, 0x00


	//----- nvinfo : EIATTR_KPARAM_INFO
	.align		4
.L_49:
        /*0018*/ 	.byte	0x04, 0x17
        /*001a*/ 	.short	(.L_51 - .L_50)
.L_50:
        /*001c*/ 	.word	0x00000000
        /*0020*/ 	.short	0x0002
        /*0022*/ 	.short	0x0010
        /*0024*/ 	.byte	0x00, 0xf0, 0x11, 0x00


	//----- nvinfo : EIATTR_KPARAM_INFO
	.align		4
.L_51:
        /*0028*/ 	.byte	0x04, 0x17
        /*002a*/ 	.short	(.L_53 - .L_52)
.L_52:
        /*002c*/ 	.word	0x00000000
        /*0030*/ 	.short	0x0001
        /*0032*/ 	.short	0x0008
        /*0034*/ 	.byte	0x00, 0xf5, 0x21, 0x00


	//----- nvinfo : EIATTR_KPARAM_INFO
	.align		4
.L_53:
        /*0038*/ 	.byte	0x04, 0x17
        /*003a*/ 	.short	(.L_55 - .L_54)
.L_54:
        /*003c*/ 	.word	0x00000000
        /*0040*/ 	.short	0x0000
        /*0042*/ 	.short	0x0000
        /*0044*/ 	.byte	0x00, 0xf5, 0x21, 0x00


	//----- nvinfo : EIATTR_SPARSE_MMA_MASK
	.align		4
.L_55:
        /*0048*/ 	.byte	0x03, 0x50
        /*004a*/ 	.short	0x0000


	//----- nvinfo : EIATTR_MAXREG_COUNT
	.align		4
        /*004c*/ 	.byte	0x03, 0x1b
        /*004e*/ 	.short	0x00ff


	//----- nvinfo : EIATTR_MERCURY_ISA_VERSION
	.align		4
        /*0050*/ 	.byte	0x03, 0x5f
        /*0052*/ 	.short	0x0101


	//----- nvinfo : EIATTR_VRC_CTA_INIT_COUNT
	.align		4
        /*0054*/ 	.byte	0x02, 0x4a
	.zero		1
	.zero		1


	//----- nvinfo : EIATTR_EXIT_INSTR_OFFSETS
	.align		4
        /*0058*/ 	.byte	0x04, 0x1c
        /*005a*/ 	.short	(.L_57 - .L_56)


	//   ....[0]....
.L_56:
        /*005c*/ 	.word	0x000002e0


	//   ....[1]....
        /*0060*/ 	.word	0x00000500


	//----- nvinfo : EIATTR_CBANK_PARAM_SIZE
	.align		4
.L_57:
        /*0064*/ 	.byte	0x03, 0x19
        /*0066*/ 	.short	0x0018


	//----- nvinfo : EIATTR_PARAM_CBANK
	.align		4
        /*0068*/ 	.byte	0x04, 0x0a
        /*006a*/ 	.short	(.L_59 - .L_58)
	.align		4
.L_58:
        /*006c*/ 	.word	index@(.nv.constant0._Z5VflipPhS_jj)
        /*0070*/ 	.short	0x0380
        /*0072*/ 	.short	0x0018


	//----- nvinfo : EIATTR_SW_WAR
	.align		4
.L_59:
        /*0074*/ 	.byte	0x04, 0x36
        /*0076*/ 	.short	(.L_61 - .L_60)
.L_60:
        /*0078*/ 	.word	0x00000008
.L_61:


//--------------------- .nv.callgraph             --------------------------
	.section	.nv.callgraph,"",@"SHT_CUDA_CALLGRAPH"
	.align	4
	.sectionentsize	8
	.align		4
        /*0000*/ 	.word	0x00000000
	.align		4
        /*0004*/ 	.word	0xffffffff
	.align		4
        /*0008*/ 	.word	0x00000000
	.align		4
        /*000c*/ 	.word	0xfffffffe
	.align		4
        /*0010*/ 	.word	0x00000000
	.align		4
        /*0014*/ 	.word	0xfffffffd
	.align		4
        /*0018*/ 	.word	0x00000000
	.align		4
        /*001c*/ 	.word	0xfffffffc


//--------------------- .text._Z7PixCopyPhS_j     --------------------------
	.section	.text._Z7PixCopyPhS_j,"ax",@progbits
	.align	128
        .global         _Z7PixCopyPhS_j
        .type           _Z7PixCopyPhS_j,@function
        .size           _Z7PixCopyPhS_j,(.L_x_3 - _Z7PixCopyPhS_j)
        .other          _Z7PixCopyPhS_j,@"STO_CUDA_ENTRY STV_DEFAULT"
_Z7PixCopyPhS_j:
.text._Z7PixCopyPhS_j:
[----:B------:R-:W-:Y:S01]  /*0000*/  LDC R1, c[0x0][0x37c] ;  /* 0x0000df00ff017b82 */ /* 0x000fe20000000800 */
[----:B------:R-:W0:Y:S01]  /*0010*/  S2R R4, SR_CTAID.X ;  /* 0x0000000000047919 */ /* 0x000e220000002500 */
[----:B------:R-:W0:Y:S01]  /*0020*/  LDCU UR4, c[0x0][0x360] ;  /* 0x00006c00ff0477ac */ /* 0x000e220008000800 */
[----:B------:R-:W0:Y:S01]  /*0030*/  S2R R3, SR_TID.X ;  /* 0x0000000000037919 */ /* 0x000e220000002100 */
[----:B------:R-:W1:Y:S01]  /*0040*/  LDCU UR5, c[0x0][0x390] ;  /* 0x00007200ff0577ac */ /* 0x000e620008000800 */
[----:B0-----:R-:W-:-:S05]  /*0050*/  IMAD R4, R4, UR4, R3 ;  /* 0x0000000404047c24 */ /* 0x001fca000f8e0203 */
[----:B-1----:R-:W-:-:S13]  /*0060*/  ISETP.GT.U32.AND P0, PT, R4, UR5, PT ;  /* 0x0000000504007c0c */ /* 0x002fda000bf04070 */
[----:B------:R-:W-:Y:S05]  /*0070*/  @P0 EXIT ;  /* 0x000000000000094d */ /* 0x000fea0003800000 */
[----:B------:R-:W0:Y:S01]  /*0080*/  LDCU.128 UR8, c[0x0][0x380] ;  /* 0x00007000ff0877ac */ /* 0x000e220008000c00 */
[----:B------:R-:W1:Y:S01]  /*0090*/  LDCU.64 UR4, c[0x0][0x358] ;  /* 0x00006b00ff0477ac */ /* 0x000e620008000a00 */
[----:B0-----:R-:W-:-:S05]  /*00a0*/  IADD3 R2, P0, PT, R4, UR10, RZ ;  /* 0x0000000a04027c10 */ /* 0x001fca000ff1e0ff */
[----:B------:R-:W-:-:S06]  /*00b0*/  IMAD.X R3, RZ, RZ, UR11, P0 ;  /* 0x0000000bff037e24 */ /* 0x000fcc00080e06ff */
[----:B-1----:R-:W2:Y:S01]  /*00c0*/  LDG.E.U8 R3, desc[UR4][R2.64] ;  /* 0x0000000402037981 */ /* 0x002ea2000c1e1100 */
[----:B------:R-:W-:-:S05]  /*00d0*/  IADD3 R4, P0, PT, R4, UR8, RZ ;  /* 0x0000000804047c10 */ /* 0x000fca000ff1e0ff */
[----:B------:R-:W-:-:S05]  /*00e0*/  IMAD.X R5, RZ, RZ, UR9, P0 ;  /* 0x00000009ff057e24 */ /* 0x000fca00080e06ff */
[----:B--2---:R-:W-:Y:S01]  /*00f0*/  STG.E.U8 desc[UR4][R4.64], R3 ;  /* 0x0000000304007986 */ /* 0x004fe2000c101104 */
[----:B------:R-:W-:Y:S05]  /*0100*/  EXIT ;  /* 0x000000000000794d */ /* 0x000fea0003800000 */
.L_x_0:
[----:B------:R-:W-:-:S00]  /*0110*/  BRA `(.L_x_0) ;  /* 0xfffffffc00fc7947 */ /* 0x000fc0000383ffff */
[----:B------:R-:W-:-:S00]  /*0120*/  NOP ;  /* 0x0000000000007918 */ /* 0x000fc00000000000 */
        /* <DEDUP_REMOVED lines=13> */
.L_x_3:


//--------------------- .text._Z5HflipPhS_j       --------------------------
	.section	.text._Z5HflipPhS_j,"ax",@progbits
	.align	128
        .global         _Z5HflipPhS_j
        .type           _Z5HflipPhS_j,@function
        .size           _Z5HflipPhS_j,(.L_x_4 - _Z5HflipPhS_j)
        .other          _Z5HflipPhS_j,@"STO_CUDA_ENTRY STV_DEFAULT"
_Z5HflipPhS_j:
.text._Z5HflipPhS_j:
[----:B------:R-:W-:Y:S08]  /*0000*/  LDC R1, c[0x0][0x37c] ;  /* 0x0000df00ff017b82 */ /* 0x000ff00000000800 */
[----:B------:R-:W0:Y:S08]  /*0010*/  LDC R7, c[0x0][0x360] ;  /* 0x0000d800ff077b82 */ /* 0x000e300000000800 */
[----:B------:R-:W1:Y:S08]  /*0020*/  LDC R0, c[0x0][0x390] ;  /* 0x0000e400ff007b82 */ /* 0x000e700000000800 */
[----:B------:R-:W2:Y:S01]  /*0030*/  S2UR UR4, SR_CTAID.X ;  /* 0x00000000000479c3 */ /* 0x000ea20000002500 */
[----:B0-----:R-:W0:Y:S01]  /*0040*/  I2F.U32.RP R4, R7 ;  /* 0x0000000700047306 */ /* 0x001e220000209000 */
[----:B------:R-:W-:-:S07]  /*0050*/  ISETP.NE.U32.AND P2, PT, R7, RZ, PT ;  /* 0x000000ff0700720c */ /* 0x000fce0003f45070 */
[----:B0-----:R-:W0:Y:S02]  /*0060*/  MUFU.RCP R4, R4 ;  /* 0x0000000400047308 */ /* 0x001e240000001000 */
[----:B0-----:R-:W-:-:S06]  /*0070*/  VIADD R3, R4, 0xffffffe ;  /* 0x0ffffffe04037836 */ /* 0x001fcc0000000000 */
[----:B------:R-:W0:Y:S02]  /*0080*/  F2I.FTZ.U32.TRUNC.NTZ R3, R3 ;  /* 0x0000000300037305 */ /* 0x000e24000021f000 */
[----:B0-----:R-:W-:-:S04]  /*0090*/  IMAD.MOV R2, RZ, RZ, -R3 ;  /* 0x000000ffff027224 */ /* 0x001fc800078e0a03 */
[----:B------:R-:W-:Y:S02]  /*00a0*/  IMAD R5, R2, R7, RZ ;  /* 0x0000000702057224 */ /* 0x000fe400078e02ff */
[----:B------:R-:W-:-:S05]  /*00b0*/  HFMA2 R2, -RZ, RZ, 0, 0 ;  /* 0x00000000ff027431 */ /* 0x000fca00000001ff */
[----:B------:R-:W-:Y:S01]  /*00c0*/  IMAD.HI.U32 R5, R3, R5, R2 ;  /* 0x0000000503057227 */ /* 0x000fe200078e0002 */
[----:B-1----:R-:W-:-:S05]  /*00d0*/  IADD3 R2, PT, PT, R7, -0x1, R0 ;  /* 0xffffffff07027810 */ /* 0x002fca0007ffe000 */
[----:B------:R-:W-:-:S04]  /*00e0*/  IMAD.HI.U32 R5, R5, R2, RZ ;  /* 0x0000000205057227 */ /* 0x000fc800078e00ff */
[----:B------:R-:W-:-:S04]  /*00f0*/  IMAD.MOV R4, RZ, RZ, -R5 ;  /* 0x000000ffff047224 */ /* 0x000fc800078e0a05 */
[----:B------:R-:W-:-:S05]  /*0100*/  IMAD R2, R7, R4, R2 ;  /* 0x0000000407027224 */ /* 0x000fca00078e0202 */
[----:B------:R-:W-:-:S13]  /*0110*/  ISETP.GE.U32.AND P0, PT, R2, R7, PT ;  /* 0x000000070200720c */ /* 0x000fda0003f06070 */
[----:B------:R-:W-:Y:S01]  /*0120*/  @P0 IADD3 R2, PT, PT, R2, -R7, RZ ;  /* 0x8000000702020210 */ /* 0x000fe20007ffe0ff */
[----:B------:R-:W-:-:S03]  /*0130*/  @P0 VIADD R5, R5, 0x1 ;  /* 0x0000000105050836 */ /* 0x000fc60000000000 */
[----:B------:R-:W-:-:S13]  /*0140*/  ISETP.GE.U32.AND P1, PT, R2, R7, PT ;  /* 0x000000070200720c */ /* 0x000fda0003f26070 */
[----:B------:R-:W-:Y:S02]  /*0150*/  @P1 IADD3 R5, PT, PT, R5, 0x1, RZ ;  /* 0x0000000105051810 */ /* 0x000fe40007ffe0ff */
[----:B------:R-:W-:-:S04]  /*0160*/  @!P2 LOP3.LUT R5, RZ, R7, RZ, 0x33, !PT ;  /* 0x00000007ff05a212 */ /* 0x000fc800078e33ff */
[----:B------:R-:W0:Y:S01]  /*0170*/  I2F.U32.RP R4, R5 ;  /* 0x0000000500047306 */ /* 0x000e220000209000 */
[----:B------:R-:W-:-:S07]  /*0180*/  ISETP.NE.U32.AND P2, PT, R5, RZ, PT ;  /* 0x000000ff0500720c */ /* 0x000fce0003f45070 */
[----:B0-----:R-:W0:Y:S02]  /*0190*/  MUFU.RCP R4, R4 ;  /* 0x0000000400047308 */ /* 0x001e240000001000 */
[----:B0-----:R-:W-:-:S06]  /*01a0*/  VIADD R2, R4, 0xffffffe ;  /* 0x0ffffffe04027836 */ /* 0x001fcc0000000000 */
[----:B------:R0:W1:Y:S02]  /*01b0*/  F2I.FTZ.U32.TRUNC.NTZ R3, R2 ;  /* 0x0000000200037305 */ /* 0x000064000021f000 */
[----:B0-----:R-:W-:Y:S02]  /*01c0*/  IMAD.MOV.U32 R2, RZ, RZ, RZ ;  /* 0x000000ffff027224 */ /* 0x001fe400078e00ff */
[----:B-1----:R-:W-:-:S05]  /*01d0*/  IMAD R6, R5, R3, RZ ;  /* 0x0000000305067224 */ /* 0x002fca00078e02ff */
[----:B------:R-:W-:-:S05]  /*01e0*/  IADD3 R9, PT, PT, -R6, RZ, RZ ;  /* 0x000000ff06097210 */ /* 0x000fca0007ffe1ff */
[----:B------:R-:W-:Y:S02]  /*01f0*/  IMAD.HI.U32 R3, R3, R9, R2 ;  /* 0x0000000903037227 */ /* 0x000fe400078e0002 */
[----:B------:R-:W0:Y:S04]  /*0200*/  S2R R2, SR_TID.X ;  /* 0x0000000000027919 */ /* 0x000e280000002100 */
[----:B--2---:R-:W-:-:S05]  /*0210*/  IMAD.HI.U32 R3, R3, UR4, RZ ;  /* 0x0000000403037c27 */ /* 0x004fca000f8e00ff */
[----:B------:R-:W-:-:S05]  /*0220*/  IADD3 R6, PT, PT, -R3, RZ, RZ ;  /* 0x000000ff03067210 */ /* 0x000fca0007ffe1ff */
[----:B------:R-:W-:-:S05]  /*0230*/  IMAD R6, R5, R6, UR4 ;  /* 0x0000000405067e24 */ /* 0x000fca000f8e0206 */
[----:B------:R-:W-:-:S13]  /*0240*/  ISETP.GE.U32.AND P0, PT, R6, R5, PT ;  /* 0x000000050600720c */ /* 0x000fda0003f06070 */
[----:B------:R-:W-:Y:S01]  /*0250*/  @P0 IMAD.IADD R6, R6, 0x1, -R5 ;  /* 0x0000000106060824 */ /* 0x000fe200078e0a05 */
[----:B------:R-:W-:-:S04]  /*0260*/  @P0 IADD3 R3, PT, PT, R3, 0x1, RZ ;  /* 0x0000000103030810 */ /* 0x000fc80007ffe0ff */
[----:B------:R-:W-:-:S13]  /*0270*/  ISETP.GE.U32.AND P1, PT, R6, R5, PT ;  /* 0x000000050600720c */ /* 0x000fda0003f26070 */
[----:B------:R-:W-:Y:S01]  /*0280*/  @P1 VIADD R3, R3, 0x1 ;  /* 0x0000000103031836 */ /* 0x000fe20000000000 */
[----:B------:R-:W-:-:S04]  /*0290*/  @!P2 LOP3.LUT R3, RZ, R5, RZ, 0x33, !PT ;  /* 0x00000005ff03a212 */ /* 0x000fc800078e33ff */
[----:B------:R-:W-:-:S05]  /*02a0*/  IADD3 R4, PT, PT, -R3, RZ, RZ ;  /* 0x000000ff03047210 */ /* 0x000fca0007ffe1ff */
[----:B------:R-:W-:-:S04]  /*02b0*/  IMAD R5, R5, R4, UR4 ;  /* 0x0000000405057e24 */ /* 0x000fc8000f8e0204 */
[----:B0-----:R-:W-:-:S05]  /*02c0*/  IMAD R5, R5, R7, R2 ;  /* 0x0000000705057224 */ /* 0x001fca00078e0202 */
[----:B------:R-:W-:-:S13]  /*02d0*/  ISETP.GE.U32.AND P0, PT, R5, R0, PT ;  /* 0x000000000500720c */ /* 0x000fda0003f06070 */
[----:B------:R-:W-:Y:S05]  /*02e0*/  @P0 EXIT ;  /* 0x000000000000094d */ /* 0x000fea0003800000 */
[----:B------:R-:W-:Y:S01]  /*02f0*/  IMAD.MOV.U32 R7, RZ, RZ, 0x3 ;  /* 0x00000003ff077424 */ /* 0x000fe200078e00ff */
[----:B------:R-:W0:Y:S03]  /*0300*/  LDCU.128 UR8, c[0x0][0x380] ;  /* 0x00007000ff0877ac */ /* 0x000e260008000c00 */
[----:B------:R-:W-:Y:S01]  /*0310*/  IMAD R2, R0, R7, 0x3 ;  /* 0x0000000300027424 */ /* 0x000fe200078e0207 */
[----:B------:R-:W1:Y:S04]  /*0320*/  LDCU.64 UR4, c[0x0][0x358] ;  /* 0x00006b00ff0477ac */ /* 0x000e680008000a00 */
[----:B------:R-:W-:-:S05]  /*0330*/  LOP3.LUT R2, R2, 0xfffffffc, RZ, 0xc0, !PT ;  /* 0xfffffffc02027812 */ /* 0x000fca00078ec0ff */
[----:B------:R-:W-:-:S04]  /*0340*/  IMAD R4, R3, R2, RZ ;  /* 0x0000000203047224 */ /* 0x000fc800078e02ff */
[----:B------:R-:W-:-:S05]  /*0350*/  IMAD R8, R5, 0x3, R4 ;  /* 0x0000000305087824 */ /* 0x000fca00078e0204 */
[----:B0-----:R-:W-:-:S04]  /*0360*/  IADD3 R2, P0, PT, R8, UR10, RZ ;  /* 0x0000000a08027c10 */ /* 0x001fc8000ff1e0ff */
[----:B------:R-:W-:-:S05]  /*0370*/  IADD3.X R3, PT, PT, RZ, UR11, RZ, P0, !PT ;  /* 0x0000000bff037c10 */ /* 0x000fca00087fe4ff */
[----:B-1----:R-:W2:Y:S01]  /*0380*/  LDG.E.U8 R11, desc[UR4][R2.64] ;  /* 0x00000004020b7981 */ /* 0x002ea2000c1e1100 */
[----:B------:R-:W-:Y:S02]  /*0390*/  LOP3.LUT R5, RZ, R5, RZ, 0x33, !PT ;  /* 0x00000005ff057212 */ /* 0x000fe400078e33ff */
[----:B------:R-:W-:-:S03]  /*03a0*/  IADD3 R6, PT, PT, R8, 0x1, RZ ;  /* 0x0000000108067810 */ /* 0x000fc60007ffe0ff */
[----:B------:R-:W-:Y:S01]  /*03b0*/  IMAD.IADD R5, R5, 0x1, R0 ;  /* 0x0000000105057824 */ /* 0x000fe200078e0200 */
[----:B------:R-:W-:-:S03]  /*03c0*/  IADD3 R6, P1, PT, R6, UR10, RZ ;  /* 0x0000000a06067c10 */ /* 0x000fc6000ff3e0ff */
[----:B------:R-:W-:Y:S01]  /*03d0*/  IMAD R0, R5, 0x3, R4 ;  /* 0x0000000305007824 */ /* 0x000fe200078e0204 */
[----:B------:R-:W-:-:S04]  /*03e0*/  IADD3.X R7, PT, PT, RZ, UR11, RZ, P1, !PT ;  /* 0x0000000bff077c10 */ /* 0x000fc80008ffe4ff */
[----:B------:R-:W-:-:S05]  /*03f0*/  IADD3 R4, P0, PT, R0, UR8, RZ ;  /* 0x0000000800047c10 */ /* 0x000fca000ff1e0ff */
[----:B------:R-:W-:-:S05]  /*0400*/  IMAD.X R5, RZ, RZ, UR9, P0 ;  /* 0x00000009ff057e24 */ /* 0x000fca00080e06ff */
[----:B--2---:R0:W-:Y:S04]  /*0410*/  STG.E.U8 desc[UR4][R4.64], R11 ;  /* 0x0000000b04007986 */ /* 0x0041e8000c101104 */
[----:B------:R-:W2:Y:S01]  /*0420*/  LDG.E.U8 R7, desc[UR4][R6.64] ;  /* 0x0000000406077981 */ /* 0x000ea2000c1e1100 */
[----:B------:R-:W-:Y:S01]  /*0430*/  VIADD R2, R0, 0x1 ;  /* 0x0000000100027836 */ /* 0x000fe20000000000 */
[----:B------:R-:W-:-:S04]  /*0440*/  IADD3 R8, PT, PT, R8, 0x2, RZ ;  /* 0x0000000208087810 */ /* 0x000fc80007ffe0ff */
[----:B------:R-:W-:Y:S02]  /*0450*/  IADD3 R2, P0, PT, R2, UR8, RZ ;  /* 0x0000000802027c10 */ /* 0x000fe4000ff1e0ff */
[----:B------:R-:W-:-:S03]  /*0460*/  IADD3 R8, P1, PT, R8, UR10, RZ ;  /* 0x0000000a08087c10 */ /* 0x000fc6000ff3e0ff */
[----:B------:R-:W-:Y:S01]  /*0470*/  IMAD.X R3, RZ, RZ, UR9, P0 ;  /* 0x00000009ff037e24 */ /* 0x000fe200080e06ff */
[----:B------:R-:W-:Y:S01]  /*0480*/  IADD3.X R9, PT, PT, RZ, UR11, RZ, P1, !PT ;  /* 0x0000000bff097c10 */ /* 0x000fe20008ffe4ff */
[----:B------:R-:W-:-:S03]  /*0490*/  VIADD R0, R0, 0x2 ;  /* 0x0000000200007836 */ /* 0x000fc60000000000 */
[----:B--2---:R-:W-:Y:S04]  /*04a0*/  STG.E.U8 desc[UR4][R2.64], R7 ;  /* 0x0000000702007986 */ /* 0x004fe8000c101104 */
[----:B------:R-:W2:Y:S01]  /*04b0*/  LDG.E.U8 R9, desc[UR4][R8.64] ;  /* 0x0000000408097981 */ /* 0x000ea2000c1e1100 */
[----:B0-----:R-:W-:-:S04]  /*04c0*/  IADD3 R4, P0, PT, R0, UR8, RZ ;  /* 0x0000000800047c10 */ /* 0x001fc8000ff1e0ff */
[----:B------:R-:W-:-:S05]  /*04d0*/  IADD3.X R5, PT, PT, RZ, UR9, RZ, P0, !PT ;  /* 0x00000009ff057c10 */ /* 0x000fca00087fe4ff */
[----:B--2---:R-:W-:Y:S01]  /*04e0*/  STG.E.U8 desc[UR4][R4.64], R9 ;  /* 0x0000000904007986 */ /* 0x004fe2000c101104 */
[----:B------:R-:W-:Y:S05]  /*04f0*/  EXIT ;  /* 0x000000000000794d */ /* 0x000fea0003800000 */
.L_x_1:
        /* <DEDUP_REMOVED lines=16> */
.L_x_4:


//--------------------- .text._Z5VflipPhS_jj      --------------------------
	.section	.text._Z5VflipPhS_jj,"ax",@progbits
	.align	128
        .global         _Z5VflipPhS_jj
        .type           _Z5VflipPhS_jj,@function
        .size           _Z5VflipPhS_jj,(.L_x_5 - _Z5VflipPhS_jj)
        .other          _Z5VflipPhS_jj,@"STO_CUDA_ENTRY STV_DEFAULT"
_Z5VflipPhS_jj:
.text._Z5VflipPhS_jj:
        /* <DEDUP_REMOVED lines=8> */
[----:B------:R0:W3:Y:S02]  /*0080*/  F2I.FTZ.U32.TRUNC.NTZ R3, R2 ;  /* 0x0000000200037305 */ /* 0x0000e4000021f000 */
[----:B0-----:R-:W-:Y:S02]  /*0090*/  HFMA2 R2, -RZ, RZ, 0, 0 ;  /* 0x00000000ff027431 */ /* 0x001fe400000001ff */
[----:B---3--:R-:W-:-:S04]  /*00a0*/  IMAD.MOV R0, RZ, RZ, -R3 ;  /* 0x000000ffff007224 */ /* 0x008fc800078e0a03 */
[----:B------:R-:W-:Y:S01]  /*00b0*/  IMAD R5, R0, R7, RZ ;  /* 0x0000000700057224 */ /* 0x000fe200078e02ff */
[----:B-1----:R-:W-:-:S03]  /*00c0*/  IADD3 R0, PT, PT, R7, -0x1, R8 ;  /* 0xffffffff07007810 */ /* 0x002fc60007ffe008 */
[----:B------:R-:W-:-:S06]  /*00d0*/  IMAD.HI.U32 R3, R3, R5, R2 ;  /* 0x0000000503037227 */ /* 0x000fcc00078e0002 */
        /* <DEDUP_REMOVED lines=12> */
[----:B0-----:R-:W-:Y:S02]  /*01a0*/  VIADD R2, R0, 0xffffffe ;  /* 0x0ffffffe00027836 */ /* 0x001fe40000000000 */
[----:B------:R-:W0:Y:S04]  /*01b0*/  S2R R0, SR_TID.X ;  /* 0x0000000000007919 */ /* 0x000e280000002100 */
[----:B------:R1:W3:Y:S02]  /*01c0*/  F2I.FTZ.U32.TRUNC.NTZ R3, R2 ;  /* 0x0000000200037305 */ /* 0x0002e4000021f000 */
[----:B-1----:R-:W-:-:S02]  /*01d0*/  IMAD.MOV.U32 R2, RZ, RZ, RZ ;  /* 0x000000ffff027224 */ /* 0x002fc400078e00ff */
[----:B---3--:R-:W-:-:S05]  /*01e0*/  IMAD R4, R5, R3, RZ ;  /* 0x0000000305047224 */ /* 0x008fca00078e02ff */
[----:B------:R-:W-:-:S05]  /*01f0*/  IADD3 R9, PT, PT, -R4, RZ, RZ ;  /* 0x000000ff04097210 */ /* 0x000fca0007ffe1ff */
[----:B------:R-:W-:-:S06]  /*0200*/  IMAD.HI.U32 R3, R3, R9, R2 ;  /* 0x0000000903037227 */ /* 0x000fcc00078e0002 */
        /* <DEDUP_REMOVED lines=15> */
[----:B------:R-:W0:Y:S01]  /*0300*/  LDCU.128 UR8, c[0x0][0x380] ;  /* 0x00007000ff0877ac */ /* 0x000e220008000c00 */
[----:B------:R-:W-:Y:S02]  /*0310*/  IMAD R5, R5, 0x3, RZ ;  /* 0x0000000305057824 */ /* 0x000fe400078e02ff */
[----:B------:R-:W-:Y:S01]  /*0320*/  IMAD R0, R8, R3, 0x3 ;  /* 0x0000000308007424 */ /* 0x000fe200078e0203 */
[----:B------:R-:W1:Y:S04]  /*0330*/  LDCU.64 UR4, c[0x0][0x358] ;  /* 0x00006b00ff0477ac */ /* 0x000e680008000a00 */
[----:B------:R-:W-:Y:S01]  /*0340*/  LOP3.LUT R7, R0, 0xfffffffc, RZ, 0xc0, !PT ;  /* 0xfffffffc00077812 */ /* 0x000fe200078ec0ff */
[----:B------:R-:W2:Y:S04]  /*0350*/  LDCU UR6, c[0x0][0x394] ;  /* 0x00007280ff0677ac */ /* 0x000ea80008000800 */
[----:B------:R-:W-:-:S05]  /*0360*/  IMAD R0, R4, R7, R5 ;  /* 0x0000000704007224 */ /* 0x000fca00078e0205 */
[----:B0-----:R-:W-:-:S04]  /*0370*/  IADD3 R2, P0, PT, R0, UR10, RZ ;  /* 0x0000000a00027c10 */ /* 0x001fc8000ff1e0ff */
[----:B------:R-:W-:-:S05]  /*0380*/  IADD3.X R3, PT, PT, RZ, UR11, RZ, P0, !PT ;  /* 0x0000000bff037c10 */ /* 0x000fca00087fe4ff */
[----:B-1----:R-:W3:Y:S01]  /*0390*/  LDG.E.U8 R11, desc[UR4][R2.64] ;  /* 0x00000004020b7981 */ /* 0x002ee2000c1e1100 */
[----:B------:R-:W-:Y:S02]  /*03a0*/  LOP3.LUT R4, RZ, R4, RZ, 0x33, !PT ;  /* 0x00000004ff047212 */ /* 0x000fe400078e33ff */
[----:B------:R-:W-:-:S03]  /*03b0*/  IADD3 R6, PT, PT, R0, 0x1, RZ ;  /* 0x0000000100067810 */ /* 0x000fc60007ffe0ff */
[----:B--2---:R-:W-:Y:S01]  /*03c0*/  VIADD R4, R4, UR6 ;  /* 0x0000000604047c36 */ /* 0x004fe20008000000 */
[----:B------:R-:W-:-:S03]  /*03d0*/  IADD3 R6, P1, PT, R6, UR10, RZ ;  /* 0x0000000a06067c10 */ /* 0x000fc6000ff3e0ff */
[----:B------:R-:W-:Y:S01]  /*03e0*/  IMAD R10, R7, R4, R5 ;  /* 0x00000004070a7224 */ /* 0x000fe200078e0205 */
[----:B------:R-:W-:-:S04]  /*03f0*/  IADD3.X R7, PT, PT, RZ, UR11, RZ, P1, !PT ;  /* 0x0000000bff077c10 */ /* 0x000fc80008ffe4ff */
[----:B------:R-:W-:-:S05]  /*0400*/  IADD3 R4, P0, PT, R10, UR8, RZ ;  /* 0x000000080a047c10 */ /* 0x000fca000ff1e0ff */
[----:B------:R-:W-:-:S05]  /*0410*/  IMAD.X R5, RZ, RZ, UR9, P0 ;  /* 0x00000009ff057e24 */ /* 0x000fca00080e06ff */
[----:B---3--:R0:W-:Y:S04]  /*0420*/  STG.E.U8 desc[UR4][R4.64], R11 ;  /* 0x0000000b04007986 */ /* 0x0081e8000c101104 */
        /* <DEDUP_REMOVED lines=14> */
.L_x_2:
        /* <DEDUP_REMOVED lines=15> */
.L_x_5:


//--------------------- .nv.shared.reserved.0     --------------------------
	.section	.nv.shared.reserved.0,"aw",@nobits
	.weak		__nv_reservedSMEM_offset_0_alias
	.size		__nv_reservedSMEM_offset_0_alias, 0, 64
	.other		__nv_reservedSMEM_offset_0_alias,@"STO_CUDA_RESERVED_SHARED STV_DEFAULT"
__nv_reservedSMEM_offset_0_alias:
	.zero		0
	.zero		64


//--------------------- .nv.constant0._Z7PixCopyPhS_j --------------------------
	.section	.nv.constant0._Z7PixCopyPhS_j,"a",@progbits
	.sectionflags	@""
	.align	4
.nv.constant0._Z7PixCopyPhS_j:
	.zero		916


//--------------------- .nv.constant0._Z5HflipPhS_j --------------------------
	.section	.nv.constant0._Z5HflipPhS_j,"a",@progbits
	.sectionflags	@""
	.align	4
.nv.constant0._Z5HflipPhS_j:
	.zero		916


//--------------------- .nv.constant0._Z5VflipPhS_jj --------------------------
	.section	.nv.constant0._Z5VflipPhS_jj,"a",@progbits
	.sectionflags	@""
	.align	4
.nv.constant0._Z5VflipPhS_jj:
	.zero		920


//--------------------- SYMBOLS --------------------------

	.type		.nv.reservedSmem.offset0,@object
	.size		.nv.reservedSmem.offset0,0x4
